//
// Generated by NVIDIA NVVM Compiler
//
// Compiler Build ID: CL-36424714
// Cuda compilation tools, release 13.0, V13.0.88
// Based on NVVM 20.0.0
//

.version 9.0
.target sm_100
.address_size 64

	// .globl	_Z10vector_mulPiS_S_

.visible .entry _Z10vector_mulPiS_S_(
	.param .u64 .ptr .align 1 _Z10vector_mulPiS_S__param_0,
	.param .u64 .ptr .align 1 _Z10vector_mulPiS_S__param_1,
	.param .u64 .ptr .align 1 _Z10vector_mulPiS_S__param_2
)
{
	.reg .pred 	%p<2>;
	.reg .b32 	%r<67>;
	.reg .b64 	%rd<20>;

	ld.param.u64 	%rd6, [_Z10vector_mulPiS_S__param_0];
	ld.param.u64 	%rd7, [_Z10vector_mulPiS_S__param_1];
	ld.param.u64 	%rd5, [_Z10vector_mulPiS_S__param_2];
	cvta.to.global.u64 	%rd8, %rd7;
	cvta.to.global.u64 	%rd9, %rd6;
	mov.u32 	%r10, %ctaid.x;
	mov.u32 	%r11, %ntid.x;
	mov.u32 	%r12, %tid.x;
	mad.lo.s32 	%r1, %r10, %r11, %r12;
	mov.u32 	%r13, %ctaid.y;
	mov.u32 	%r14, %ntid.y;
	mov.u32 	%r15, %tid.y;
	mad.lo.s32 	%r2, %r13, %r14, %r15;
	mul.wide.u32 	%rd10, %r14, %r13;
	cvt.u64.u32 	%rd11, %r15;
	add.s64 	%rd12, %rd10, %rd11;
	mad.lo.s64 	%rd13, %rd12, 24576, %rd9;
	add.s64 	%rd19, %rd13, 32;
	add.s64 	%rd2, %rd8, 196608;
	mov.b32 	%r65, 0;
	mov.u32 	%r64, %r1;
	mov.u32 	%r66, %r65;
$L__BB0_1:
	mul.wide.s32 	%rd14, %r64, 4;
	add.s64 	%rd15, %rd2, %rd14;
	ld.global.u32 	%r16, [%rd19+-32];
	ld.global.u32 	%r17, [%rd15+-196608];
	mad.lo.s32 	%r18, %r17, %r16, %r65;
	ld.global.u32 	%r19, [%rd19+-28];
	ld.global.u32 	%r20, [%rd15+-172032];
	mad.lo.s32 	%r21, %r20, %r19, %r18;
	ld.global.u32 	%r22, [%rd19+-24];
	ld.global.u32 	%r23, [%rd15+-147456];
	mad.lo.s32 	%r24, %r23, %r22, %r21;
	ld.global.u32 	%r25, [%rd19+-20];
	ld.global.u32 	%r26, [%rd15+-122880];
	mad.lo.s32 	%r27, %r26, %r25, %r24;
	ld.global.u32 	%r28, [%rd19+-16];
	ld.global.u32 	%r29, [%rd15+-98304];
	mad.lo.s32 	%r30, %r29, %r28, %r27;
	ld.global.u32 	%r31, [%rd19+-12];
	ld.global.u32 	%r32, [%rd15+-73728];
	mad.lo.s32 	%r33, %r32, %r31, %r30;
	ld.global.u32 	%r34, [%rd19+-8];
	ld.global.u32 	%r35, [%rd15+-49152];
	mad.lo.s32 	%r36, %r35, %r34, %r33;
	ld.global.u32 	%r37, [%rd19+-4];
	ld.global.u32 	%r38, [%rd15+-24576];
	mad.lo.s32 	%r39, %r38, %r37, %r36;
	ld.global.u32 	%r40, [%rd19];
	ld.global.u32 	%r41, [%rd15];
	mad.lo.s32 	%r42, %r41, %r40, %r39;
	ld.global.u32 	%r43, [%rd19+4];
	ld.global.u32 	%r44, [%rd15+24576];
	mad.lo.s32 	%r45, %r44, %r43, %r42;
	ld.global.u32 	%r46, [%rd19+8];
	ld.global.u32 	%r47, [%rd15+49152];
	mad.lo.s32 	%r48, %r47, %r46, %r45;
	ld.global.u32 	%r49, [%rd19+12];
	ld.global.u32 	%r50, [%rd15+73728];
	mad.lo.s32 	%r51, %r50, %r49, %r48;
	ld.global.u32 	%r52, [%rd19+16];
	ld.global.u32 	%r53, [%rd15+98304];
	mad.lo.s32 	%r54, %r53, %r52, %r51;
	ld.global.u32 	%r55, [%rd19+20];
	ld.global.u32 	%r56, [%rd15+122880];
	mad.lo.s32 	%r57, %r56, %r55, %r54;
	ld.global.u32 	%r58, [%rd19+24];
	ld.global.u32 	%r59, [%rd15+147456];
	mad.lo.s32 	%r60, %r59, %r58, %r57;
	ld.global.u32 	%r61, [%rd19+28];
	ld.global.u32 	%r62, [%rd15+172032];
	mad.lo.s32 	%r65, %r62, %r61, %r60;
	add.s32 	%r66, %r66, 16;
	add.s64 	%rd19, %rd19, 64;
	add.s32 	%r64, %r64, 98304;
	setp.ne.s32 	%p1, %r66, 6144;
	@%p1 bra 	$L__BB0_1;
	cvta.to.global.u64 	%rd16, %rd5;
	mad.lo.s32 	%r63, %r2, 6144, %r1;
	mul.wide.s32 	%rd17, %r63, 4;
	add.s64 	%rd18, %rd16, %rd17;
	st.global.u32 	[%rd18], %r65;
	ret;

}


// ===== COMPILED SASS (sm_100) =====

	.target	sm_100

	.elftype	@"ET_EXEC"


//--------------------- .note.nv.tkinfo           --------------------------
	.section	.note.nv.tkinfo,"",@"SHT_NOTE"
	.sectionflags	@"SHF_NOTE_NV_TKINFO"
	.tkinfo
        /*0018*/ 	.word	0x00000002
        /*0030*/ 	.string	""
        /*0030*/ 	.string	"ptxas"
        /*0030*/ 	.string	"Cuda compilation tools, release 13.0, V13.0.88"
        /*0030*/ 	.string	"Build cuda_13.0.r13.0/compiler.36424714_0"
        /*0030*/ 	.string	"-arch sm_100 -m 64 "



//--------------------- .note.nv.cuinfo           --------------------------
	.section	.note.nv.cuinfo,"",@"SHT_NOTE"
	.sectionflags	@"SHF_NOTE_NV_CUINFO"
        /*0018*/ 	.short	0x0002
        /*001a*/ 	.short	0x0064
        /*001c*/ 	.short	0x0082
	.zero		2


//--------------------- .nv.info                  --------------------------
	.section	.nv.info,"",@"SHT_CUDA_INFO"
	.align	4


	//----- nvinfo : EIATTR_REGCOUNT
	.align		4
        /*0000*/ 	.byte	0x04, 0x2f
        /*0002*/ 	.short	(.L_1 - .L_0)
	.align		4
.L_0:
        /*0004*/ 	.word	index@(_Z10vector_mulPiS_S_)
        /*0008*/ 	.word	0x0000001f


	//----- nvinfo : EIATTR_FRAME_SIZE
	.align		4
.L_1:
        /*000c*/ 	.byte	0x04, 0x11
        /*000e*/ 	.short	(.L_3 - .L_2)
	.align		4
.L_2:
        /*0010*/ 	.word	index@(_Z10vector_mulPiS_S_)
        /*0014*/ 	.word	0x00000000


	//----- nvinfo : EIATTR_MIN_STACK_SIZE
	.align		4
.L_3:
        /*0018*/ 	.byte	0x04, 0x12
        /*001a*/ 	.short	(.L_5 - .L_4)
	.align		4
.L_4:
        /*001c*/ 	.word	index@(_Z10vector_mulPiS_S_)
        /*0020*/ 	.word	0x00000000
.L_5:


//--------------------- .nv.compat                --------------------------
	.section	.nv.compat,"",@"SHT_CUDA_COMPAT_INFO"
	.align	4
        /*0000*/ 	.byte	0x02, 0x09, 0x00, 0x00, 0x02, 0x02, 0x01, 0x00, 0x02, 0x05, 0x05, 0x00, 0x03, 0x07, 0x01, 0x01
        /*0010*/ 	.byte	0x02, 0x03, 0x00, 0x00, 0x02, 0x06, 0x01, 0x00, 0x04, 0x0b, 0x08, 0x00, 0x09, 0x00, 0x00, 0x00
        /*0020*/ 	.byte	0x00, 0x00, 0x00, 0x00


//--------------------- .nv.info._Z10vector_mulPiS_S_ --------------------------
	.section	.nv.info._Z10vector_mulPiS_S_,"",@"SHT_CUDA_INFO"
	.sectionflags	@""
	.align	4


	//----- nvinfo : EIATTR_CUDA_API_VERSION
	.align		4
        /*0000*/ 	.byte	0x04, 0x37
        /*0002*/ 	.short	(.L_7 - .L_6)
.L_6:
        /*0004*/ 	.word	0x00000082


	//----- nvinfo : EIATTR_KPARAM_INFO
	.align		4
.L_7:
        /*0008*/ 	.byte	0x04, 0x17
        /*000a*/ 	.short	(.L_9 - .L_8)
.L_8:
        /*000c*/ 	.word	0x00000000
        /*0010*/ 	.short	0x0002
        /*0012*/ 	.short	0x0010
        /*0014*/ 	.byte	0x00, 0xf5, 0x21, 0x00


	//----- nvinfo : EIATTR_KPARAM_INFO
	.align		4
.L_9:
        /*0018*/ 	.byte	0x04, 0x17
        /*001a*/ 	.short	(.L_11 - .L_10)
.L_10:
        /*001c*/ 	.word	0x00000000
        /*0020*/ 	.short	0x0001
        /*0022*/ 	.short	0x0008
        /*0024*/ 	.byte	0x00, 0xf5, 0x21, 0x00


	//----- nvinfo : EIATTR_KPARAM_INFO
	.align		4
.L_11:
        /*0028*/ 	.byte	0x04, 0x17
        /*002a*/ 	.short	(.L_13 - .L_12)
.L_12:
        /*002c*/ 	.word	0x00000000
        /*0030*/ 	.short	0x0000
        /*0032*/ 	.short	0x0000
        /*0034*/ 	.byte	0x00, 0xf5, 0x21, 0x00


	//----- nvinfo : EIATTR_SPARSE_MMA_MASK
	.align		4
.L_13:
        /*0038*/ 	.byte	0x03, 0x50
        /*003a*/ 	.short	0x0000


	//----- nvinfo : EIATTR_MAXREG_COUNT
	.align		4
        /*003c*/ 	.byte	0x03, 0x1b
        /*003e*/ 	.short	0x00ff


	//----- nvinfo : EIATTR_MERCURY_ISA_VERSION
	.align		4
        /*0040*/ 	.byte	0x03, 0x5f
        /*0042*/ 	.short	0x0101


	//----- nvinfo : EIATTR_VRC_CTA_INIT_COUNT
	.align		4
        /*0044*/ 	.byte	0x02, 0x4a
	.zero		1
	.zero		1


	//----- nvinfo : EIATTR_EXIT_INSTR_OFFSETS
	.align		4
        /*0048*/ 	.byte	0x04, 0x1c
        /*004a*/ 	.short	(.L_15 - .L_14)


	//   ....[0]....
.L_14:
        /*004c*/ 	.word	0x00000540


	//----- nvinfo : EIATTR_CBANK_PARAM_SIZE
	.align		4
.L_15:
        /*0050*/ 	.byte	0x03, 0x19
        /*0052*/ 	.short	0x0018


	//----- nvinfo : EIATTR_PARAM_CBANK
	.align		4
        /*0054*/ 	.byte	0x04, 0x0a
        /*0056*/ 	.short	(.L_17 - .L_16)
	.align		4
.L_16:
        /*0058*/ 	.word	index@(.nv.constant0._Z10vector_mulPiS_S_)
        /*005c*/ 	.short	0x0380
        /*005e*/ 	.short	0x0018


	//----- nvinfo : EIATTR_SW_WAR
	.align		4
.L_17:
        /*0060*/ 	.byte	0x04, 0x36
        /*0062*/ 	.short	(.L_19 - .L_18)
.L_18:
        /*0064*/ 	.word	0x00000008
.L_19:


//--------------------- .nv.callgraph             --------------------------
	.section	.nv.callgraph,"",@"SHT_CUDA_CALLGRAPH"
	.align	4
	.sectionentsize	8
	.align		4
        /*0000*/ 	.word	0x00000000
	.align		4
        /*0004*/ 	.word	0xffffffff
	.align		4
        /*0008*/ 	.word	0x00000000
	.align		4
        /*000c*/ 	.word	0xfffffffe
	.align		4
        /*0010*/ 	.word	0x00000000
	.align		4
        /*0014*/ 	.word	0xfffffffd
	.align		4
        /*0018*/ 	.word	0x00000000
	.align		4
        /*001c*/ 	.word	0xfffffffc


//--------------------- .text._Z10vector_mulPiS_S_ --------------------------
	.section	.text._Z10vector_mulPiS_S_,"ax",@progbits
	.align	128
        .global         _Z10vector_mulPiS_S_
        .type           _Z10vector_mulPiS_S_,@function
        .size           _Z10vector_mulPiS_S_,(.L_x_2 - _Z10vector_mulPiS_S_)
        .other          _Z10vector_mulPiS_S_,@"STO_CUDA_ENTRY STV_DEFAULT"
_Z10vector_mulPiS_S_:
.text._Z10vector_mulPiS_S_:
[----:B------:R-:W-:Y:S01]  /*0000*/  LDC R1, c[0x0][0x37c] ;  /* 0x0000df00ff017b82 */ /* 0x000fe20000000800 */
[----:B------:R-:W0:Y:S07]  /*0010*/  S2R R2, SR_TID.Y ;  /* 0x0000000000027919 */ /* 0x000e2e0000002200 */
[----:B------:R-:W1:Y:S01]  /*0020*/  LDC R0, c[0x0][0x360] ;  /* 0x0000d800ff007b82 */ /* 0x000e620000000800 */
[----:B------:R-:W-:Y:S01]  /*0030*/  HFMA2 R3, -RZ, RZ, 0, 0 ;  /* 0x00000000ff037431 */ /* 0x000fe200000001ff */
[----:B------:R-:W2:Y:S01]  /*0040*/  LDCU.64 UR6, c[0x0][0x388] ;  /* 0x00007100ff0677ac */ /* 0x000ea20008000a00 */
[----:B------:R-:W1:Y:S01]  /*0050*/  S2R R7, SR_TID.X ;  /* 0x0000000000077919 */ /* 0x000e620000002100 */
[----:B------:R-:W-:Y:S01]  /*0060*/  MOV R14, RZ ;  /* 0x000000ff000e7202 */ /* 0x000fe20000000f00 */
[----:B------:R-:W3:Y:S03]  /*0070*/  LDCU.64 UR8, c[0x0][0x358] ;  /* 0x00006b00ff0877ac */ /* 0x000ee60008000a00 */
[----:B------:R-:W0:Y:S08]  /*0080*/  S2UR UR10, SR_CTAID.Y ;  /* 0x00000000000a79c3 */ /* 0x000e300000002600 */
[----:B------:R-:W0:Y:S01]  /*0090*/  LDC R11, c[0x0][0x364] ;  /* 0x0000d900ff0b7b82 */ /* 0x000e220000000800 */
[----:B--2---:R-:W-:-:S07]  /*00a0*/  UIADD3 UR5, UP0, UPT, UR6, 0x30000, URZ ;  /* 0x0003000006057890 */ /* 0x004fce000ff1e0ff */
[----:B------:R-:W2:Y:S01]  /*00b0*/  LDC.64 R8, c[0x0][0x380] ;  /* 0x0000e000ff087b82 */ /* 0x000ea20000000a00 */
[----:B------:R-:W-:-:S07]  /*00c0*/  UIADD3.X UR6, UPT, UPT, URZ, UR7, URZ, UP0, !UPT ;  /* 0x00000007ff067290 */ /* 0x000fce00087fe4ff */
[----:B------:R-:W1:Y:S01]  /*00d0*/  S2UR UR4, SR_CTAID.X ;  /* 0x00000000000479c3 */ /* 0x000e620000002500 */
[----:B0-----:R-:W-:-:S04]  /*00e0*/  IMAD.WIDE.U32 R4, R11, UR10, R2 ;  /* 0x0000000a0b047c25 */ /* 0x001fc8000f8e0002 */
[----:B------:R-:W-:Y:S02]  /*00f0*/  IMAD R5, R5, 0x6000, RZ ;  /* 0x0000600005057824 */ /* 0x000fe400078e02ff */
[----:B--2---:R-:W-:-:S03]  /*0100*/  IMAD.WIDE.U32 R8, R4, 0x6000, R8 ;  /* 0x0000600004087825 */ /* 0x004fc600078e0008 */
[----:B------:R-:W-:Y:S01]  /*0110*/  IADD3 R4, P0, PT, R8, 0x20, RZ ;  /* 0x0000002008047810 */ /* 0x000fe20007f1e0ff */
[----:B-1----:R-:W-:-:S03]  /*0120*/  IMAD R0, R0, UR4, R7 ;  /* 0x0000000400007c24 */ /* 0x002fc6000f8e0207 */
[----:B------:R-:W-:Y:S01]  /*0130*/  IADD3.X R5, PT, PT, R9, R5, RZ, P0, !PT ;  /* 0x0000000509057210 */ /* 0x000fe200007fe4ff */
[----:B------:R-:W-:Y:S01]  /*0140*/  IMAD R7, R11, UR10, R2 ;  /* 0x0000000a0b077c24 */ /* 0x000fe2000f8e0202 */
[----:B------:R-:W-:Y:S01]  /*0150*/  UMOV UR4, URZ ;  /* 0x000000ff00047c82 */ /* 0x000fe20008000000 */
[----:B---3--:R-:W-:-:S07]  /*0160*/  MOV R6, R0 ;  /* 0x0000000000067202 */ /* 0x008fce0000000f00 */
.L_x_0:
[----:B------:R-:W-:Y:S01]  /*0170*/  MOV R2, UR5 ;  /* 0x0000000500027c02 */ /* 0x000fe20008000f00 */
[----:B------:R-:W2:Y:S01]  /*0180*/  LDG.E R15, desc[UR8][R4.64+-0x20] ;  /* 0xffffe008040f7981 */ /* 0x000ea2000c1e1900 */
[----:B------:R-:W-:-:S03]  /*0190*/  MOV R3, UR6 ;  /* 0x0000000600037c02 */ /* 0x000fc60008000f00 */
[----:B------:R-:W3:Y:S01]  /*01a0*/  LDG.E R24, desc[UR8][R4.64+-0x1c] ;  /* 0xffffe40804187981 */ /* 0x000ee2000c1e1900 */
[----:B------:R-:W-:-:S03]  /*01b0*/  IMAD.WIDE R2, R6, 0x4, R2 ;  /* 0x0000000406027825 */ /* 0x000fc600078e0202 */
[----:B------:R-:W4:Y:S04]  /*01c0*/  LDG.E R19, desc[UR8][R4.64+-0x18] ;  /* 0xffffe80804137981 */ /* 0x000f28000c1e1900 */
[----:B------:R-:W2:Y:S04]  /*01d0*/  LDG.E R16, desc[UR8][R2.64+-0x30000] ;  /* 0xfd00000802107981 */ /* 0x000ea8000c1e1900 */
[----:B------:R-:W3:Y:S04]  /*01e0*/  LDG.E R25, desc[UR8][R2.64+-0x2a000] ;  /* 0xfd60000802197981 */ /* 0x000ee8000c1e1900 */
[----:B------:R-:W4:Y:S04]  /*01f0*/  LDG.E R18, desc[UR8][R2.64+-0x24000] ;  /* 0xfdc0000802127981 */ /* 0x000f28000c1e1900 */
[----:B------:R-:W5:Y:S04]  /*0200*/  LDG.E R20, desc[UR8][R4.64+-0x14] ;  /* 0xffffec0804147981 */ /* 0x000f68000c1e1900 */
        /* <DEDUP_REMOVED lines=11> */
[----:B------:R-:W5:Y:S01]  /*02c0*/  LDG.E R26, desc[UR8][R4.64+0x1c] ;  /* 0x00001c08041a7981 */ /* 0x000f62000c1e1900 */
[----:B--2---:R-:W-:-:S03]  /*02d0*/  IMAD R15, R15, R16, R14 ;  /* 0x000000100f0f7224 */ /* 0x004fc600078e020e */
[----:B------:R-:W2:Y:S01]  /*02e0*/  LDG.E R16, desc[UR8][R4.64] ;  /* 0x0000000804107981 */ /* 0x000ea2000c1e1900 */
[----:B---3--:R-:W-:-:S03]  /*02f0*/  IMAD R24, R24, R25, R15 ;  /* 0x0000001918187224 */ /* 0x008fc600078e020f */
[----:B------:R-:W3:Y:S01]  /*0300*/  LDG.E R14, desc[UR8][R4.64+0x4] ;  /* 0x00000408040e7981 */ /* 0x000ee2000c1e1900 */
[----:B----4-:R-:W-:-:S03]  /*0310*/  IMAD R24, R19, R18, R24 ;  /* 0x0000001213187224 */ /* 0x010fc600078e0218 */
[----:B------:R-:W3:Y:S04]  /*0320*/  LDG.E R15, desc[UR8][R2.64+0x6000] ;  /* 0x00600008020f7981 */ /* 0x000ee8000c1e1900 */
[----:B------:R-:W4:Y:S01]  /*0330*/  LDG.E R18, desc[UR8][R4.64+0x8] ;  /* 0x0000080804127981 */ /* 0x000f22000c1e1900 */
[----:B-----5:R-:W-:-:S03]  /*0340*/  IMAD R24, R20, R21, R24 ;  /* 0x0000001514187224 */ /* 0x020fc600078e0218 */
[----:B------:R-:W4:Y:S04]  /*0350*/  LDG.E R19, desc[UR8][R2.64+0xc000] ;  /* 0x00c0000802137981 */ /* 0x000f28000c1e1900 */
[----:B------:R-:W5:Y:S01]  /*0360*/  LDG.E R20, desc[UR8][R4.64+0xc] ;  /* 0x00000c0804147981 */ /* 0x000f62000c1e1900 */
[----:B------:R-:W-:-:S03]  /*0370*/  IMAD R24, R22, R23, R24 ;  /* 0x0000001716187224 */ /* 0x000fc600078e0218 */
[----:B------:R-:W5:Y:S04]  /*0380*/  LDG.E R21, desc[UR8][R2.64+0x12000] ;  /* 0x0120000802157981 */ /* 0x000f68000c1e1900 */
[----:B------:R-:W5:Y:S04]  /*0390*/  LDG.E R22, desc[UR8][R4.64+0x10] ;  /* 0x0000100804167981 */ /* 0x000f68000c1e1900 */
[----:B------:R-:W5:Y:S01]  /*03a0*/  LDG.E R23, desc[UR8][R2.64+0x18000] ;  /* 0x0180000802177981 */ /* 0x000f62000c1e1900 */
[----:B------:R-:W-:-:S03]  /*03b0*/  IMAD R28, R12, R13, R24 ;  /* 0x0000000d0c1c7224 */ /* 0x000fc600078e0218 */
[----:B------:R-:W5:Y:S04]  /*03c0*/  LDG.E R24, desc[UR8][R4.64+0x14] ;  /* 0x0000140804187981 */ /* 0x000f68000c1e1900 */
[----:B------:R-:W5:Y:S04]  /*03d0*/  LDG.E R25, desc[UR8][R2.64+0x1e000] ;  /* 0x01e0000802197981 */ /* 0x000f68000c1e1900 */
[----:B------:R0:W5:Y:S04]  /*03e0*/  LDG.E R13, desc[UR8][R4.64+0x18] ;  /* 0x00001808040d7981 */ /* 0x000168000c1e1900 */
[----:B------:R-:W5:Y:S01]  /*03f0*/  LDG.E R12, desc[UR8][R2.64+0x24000] ;  /* 0x02400008020c7981 */ /* 0x000f62000c1e1900 */
[----:B------:R-:W-:-:S04]  /*0400*/  IMAD R8, R9, R8, R28 ;  /* 0x0000000809087224 */ /* 0x000fc800078e021c */
[----:B------:R-:W-:Y:S01]  /*0410*/  IMAD R8, R10, R11, R8 ;  /* 0x0000000b0a087224 */ /* 0x000fe200078e0208 */
[----:B------:R-:W-:-:S04]  /*0420*/  UIADD3 UR4, UPT, UPT, UR4, 0x10, URZ ;  /* 0x0000001004047890 */ /* 0x000fc8000fffe0ff */
[----:B------:R-:W-:Y:S01]  /*0430*/  UISETP.NE.AND UP0, UPT, UR4, 0x1800, UPT ;  /* 0x000018000400788c */ /* 0x000fe2000bf05270 */
[----:B0-----:R-:W-:Y:S02]  /*0440*/  IADD3 R4, P0, PT, R4, 0x40, RZ ;  /* 0x0000004004047810 */ /* 0x001fe40007f1e0ff */
[----:B------:R-:W-:Y:S02]  /*0450*/  IADD3 R6, PT, PT, R6, 0x18000, RZ ;  /* 0x0001800006067810 */ /* 0x000fe40007ffe0ff */
[----:B------:R-:W-:Y:S01]  /*0460*/  IADD3.X R5, PT, PT, RZ, R5, RZ, P0, !PT ;  /* 0x00000005ff057210 */ /* 0x000fe200007fe4ff */
[----:B--2---:R-:W-:-:S04]  /*0470*/  IMAD R8, R16, R17, R8 ;  /* 0x0000001110087224 */ /* 0x004fc800078e0208 */
[----:B---3--:R-:W-:-:S04]  /*0480*/  IMAD R8, R14, R15, R8 ;  /* 0x0000000f0e087224 */ /* 0x008fc800078e0208 */
[----:B----4-:R-:W-:-:S04]  /*0490*/  IMAD R8, R18, R19, R8 ;  /* 0x0000001312087224 */ /* 0x010fc800078e0208 */
[----:B-----5:R-:W-:-:S04]  /*04a0*/  IMAD R8, R20, R21, R8 ;  /* 0x0000001514087224 */ /* 0x020fc800078e0208 */
[----:B------:R-:W-:-:S04]  /*04b0*/  IMAD R8, R22, R23, R8 ;  /* 0x0000001716087224 */ /* 0x000fc800078e0208 */
[----:B------:R-:W-:-:S04]  /*04c0*/  IMAD R8, R24, R25, R8 ;  /* 0x0000001918087224 */ /* 0x000fc800078e0208 */
[----:B------:R-:W-:-:S04]  /*04d0*/  IMAD R8, R13, R12, R8 ;  /* 0x0000000c0d087224 */ /* 0x000fc800078e0208 */
[----:B------:R-:W-:Y:S01]  /*04e0*/  IMAD R14, R26, R27, R8 ;  /* 0x0000001b1a0e7224 */ /* 0x000fe200078e0208 */
[----:B------:R-:W-:Y:S06]  /*04f0*/  BRA.U UP0, `(.L_x_0) ;  /* 0xfffffffd001c7547 */ /* 0x000fec000b83ffff */
[----:B------:R-:W0:Y:S01]  /*0500*/  LDC.64 R2, c[0x0][0x390] ;  /* 0x0000e400ff027b82 */ /* 0x000e220000000a00 */
[----:B------:R-:W-:-:S04]  /*0510*/  IMAD R7, R7, 0x1800, R0 ;  /* 0x0000180007077824 */ /* 0x000fc800078e0200 */
[----:B0-----:R-:W-:-:S05]  /*0520*/  IMAD.WIDE R2, R7, 0x4, R2 ;  /* 0x0000000407027825 */ /* 0x001fca00078e0202 */
[----:B------:R-:W-:Y:S01]  /*0530*/  STG.E desc[UR8][R2.64], R14 ;  /* 0x0000000e02007986 */ /* 0x000fe2000c101908 */
[----:B------:R-:W-:Y:S05]  /*0540*/  EXIT ;  /* 0x000000000000794d */ /* 0x000fea0003800000 */
.L_x_1:
[----:B------:R-:W-:-:S00]  /*0550*/  BRA `(.L_x_1) ;  /* 0xfffffffc00fc7947 */ /* 0x000fc0000383ffff */
[----:B------:R-:W-:-:S00]  /*0560*/  NOP ;  /* 0x0000000000007918 */ /* 0x000fc00000000000 */
        /* <DEDUP_REMOVED lines=9> */
.L_x_2:


//--------------------- .nv.shared.reserved.0     --------------------------
	.section	.nv.shared.reserved.0,"aw",@nobits
	.weak		__nv_reservedSMEM_offset_0_alias
	.size		__nv_reservedSMEM_offset_0_alias, 0, 64
	.other		__nv_reservedSMEM_offset_0_alias,@"STO_CUDA_RESERVED_SHARED STV_DEFAULT"
__nv_reservedSMEM_offset_0_alias:
	.zero		0
	.zero		64


//--------------------- .nv.constant0._Z10vector_mulPiS_S_ --------------------------
	.section	.nv.constant0._Z10vector_mulPiS_S_,"a",@progbits
	.sectionflags	@""
	.align	4
.nv.constant0._Z10vector_mulPiS_S_:
	.zero		920


//--------------------- SYMBOLS --------------------------

	.type		.nv.reservedSmem.offset0,@object
	.size		.nv.reservedSmem.offset0,0x4
